	.headerflags	@"EF_CUDA_TEXMODE_UNIFIED EF_CUDA_64BIT_ADDRESS EF_CUDA_ACCELERATORS EF_CUDA_SM90 EF_CUDA_VIRTUAL_SM(EF_CUDA_SM90)"
	.elftype	@"ET_EXEC"


//--------------------- .nv.info                  --------------------------
	.section	.nv.info,"",@"SHT_CUDA_INFO"
	.align	4


	//----- nvinfo : EIATTR_REGCOUNT
	.align		4
        /*0000*/ 	.byte	0x04, 0x2f
        /*0002*/ 	.short	(.L_3 - .L_2)
	.align		4
.L_2:
        /*0004*/ 	.word	index@(triton_poi_fused__native_batch_norm_legit_no_training_add_div_hardtanh_mul_57)
        /*0008*/ 	.word	0x00000020


	//----- nvinfo : EIATTR_MIN_STACK_SIZE
	.align		4
.L_3:
        /*000c*/ 	.byte	0x04, 0x12
        /*000e*/ 	.short	(.L_5 - .L_4)
	.align		4
.L_4:
        /*0010*/ 	.word	index@(triton_poi_fused__native_batch_norm_legit_no_training_add_div_hardtanh_mul_57)
        /*0014*/ 	.word	0x00000000


	//----- nvinfo : EIATTR_FRAME_SIZE
	.align		4
.L_5:
        /*0018*/ 	.byte	0x04, 0x11
        /*001a*/ 	.short	(.L_7 - .L_6)
	.align		4
.L_6:
        /*001c*/ 	.word	index@(triton_poi_fused__native_batch_norm_legit_no_training_add_div_hardtanh_mul_57)
        /*0020*/ 	.word	0x00000000


	//----- nvinfo : EIATTR_MIN_STACK_SIZE
	.align		4
.L_7:
        /*0024*/ 	.byte	0x04, 0x12
        /*0026*/ 	.short	(.L_9 - .L_8)
	.align		4
.L_8:
        /*0028*/ 	.word	index@(triton_poi_fused__native_batch_norm_legit_no_training_add_div_hardtanh_mul_57)
        /*002c*/ 	.word	0x00000000
.L_9:


//--------------------- .nv.info.triton_poi_fused__native_batch_norm_legit_no_training_add_div_hardtanh_mul_57 --------------------------
	.section	.nv.info.triton_poi_fused__native_batch_norm_legit_no_training_add_div_hardtanh_mul_57,"",@"SHT_CUDA_INFO"
	.sectionflags	@""
	.align	4


	//----- nvinfo : EIATTR_CUDA_API_VERSION
	.align		4
        /*0000*/ 	.byte	0x04, 0x37
        /*0002*/ 	.short	(.L_11 - .L_10)
.L_10:
        /*0004*/ 	.word	0x0000007c


	//----- nvinfo : EIATTR_KPARAM_INFO
	.align		4
.L_11:
        /*0008*/ 	.byte	0x04, 0x17
        /*000a*/ 	.short	(.L_13 - .L_12)
.L_12:
        /*000c*/ 	.word	0x00000000
        /*0010*/ 	.short	0x0007
        /*0012*/ 	.short	0x0034
        /*0014*/ 	.byte	0x00, 0xf0, 0x11, 0x00


	//----- nvinfo : EIATTR_KPARAM_INFO
	.align		4
.L_13:
        /*0018*/ 	.byte	0x04, 0x17
        /*001a*/ 	.short	(.L_15 - .L_14)
.L_14:
        /*001c*/ 	.word	0x00000000
        /*0020*/ 	.short	0x0006
        /*0022*/ 	.short	0x0030
        /*0024*/ 	.byte	0x00, 0xf0, 0x11, 0x00


	//----- nvinfo : EIATTR_KPARAM_INFO
	.align		4
.L_15:
        /*0028*/ 	.byte	0x04, 0x17
        /*002a*/ 	.short	(.L_17 - .L_16)
.L_16:
        /*002c*/ 	.word	0x00000000
        /*0030*/ 	.short	0x0005
        /*0032*/ 	.short	0x0028
        /*0034*/ 	.byte	0x00, 0xf4, 0x21, 0x00


	//----- nvinfo : EIATTR_KPARAM_INFO
	.align		4
.L_17:
        /*0038*/ 	.byte	0x04, 0x17
        /*003a*/ 	.short	(.L_19 - .L_18)
.L_18:
        /*003c*/ 	.word	0x00000000
        /*0040*/ 	.short	0x0004
        /*0042*/ 	.short	0x0020
        /*0044*/ 	.byte	0x00, 0xf4, 0x21, 0x00


	//----- nvinfo : EIATTR_KPARAM_INFO
	.align		4
.L_19:
        /*0048*/ 	.byte	0x04, 0x17
        /*004a*/ 	.short	(.L_21 - .L_20)
.L_20:
        /*004c*/ 	.word	0x00000000
        /*0050*/ 	.short	0x0003
        /*0052*/ 	.short	0x0018
        /*0054*/ 	.byte	0x00, 0xf4, 0x21, 0x00


	//----- nvinfo : EIATTR_KPARAM_INFO
	.align		4
.L_21:
        /*0058*/ 	.byte	0x04, 0x17
        /*005a*/ 	.short	(.L_23 - .L_22)
.L_22:
        /*005c*/ 	.word	0x00000000
        /*0060*/ 	.short	0x0002
        /*0062*/ 	.short	0x0010
        /*0064*/ 	.byte	0x00, 0xf4, 0x21, 0x00


	//----- nvinfo : EIATTR_KPARAM_INFO
	.align		4
.L_23:
        /*0068*/ 	.byte	0x04, 0x17
        /*006a*/ 	.short	(.L_25 - .L_24)
.L_24:
        /*006c*/ 	.word	0x00000000
        /*0070*/ 	.short	0x0001
        /*0072*/ 	.short	0x0008
        /*0074*/ 	.byte	0x00, 0xf4, 0x21, 0x00


	//----- nvinfo : EIATTR_KPARAM_INFO
	.align		4
.L_25:
        /*0078*/ 	.byte	0x04, 0x17
        /*007a*/ 	.short	(.L_27 - .L_26)
.L_26:
        /*007c*/ 	.word	0x00000000
        /*0080*/ 	.short	0x0000
        /*0082*/ 	.short	0x0000
        /*0084*/ 	.byte	0x00, 0xf4, 0x21, 0x00


	//----- nvinfo : EIATTR_SPARSE_MMA_MASK
	.align		4
.L_27:
        /*0088*/ 	.byte	0x03, 0x50
        /*008a*/ 	.short	0x0000


	//----- nvinfo : EIATTR_MAXREG_COUNT
	.align		4
        /*008c*/ 	.byte	0x03, 0x1b
        /*008e*/ 	.short	0x00ff


	//----- nvinfo : EIATTR_EXIT_INSTR_OFFSETS
	.align		4
        /*0090*/ 	.byte	0x04, 0x1c
        /*0092*/ 	.short	(.L_29 - .L_28)


	//   ....[0]....
.L_28:
        /*0094*/ 	.word	0x00000dc0


	//   ....[1]....
        /*0098*/ 	.word	0x00000e10


	//----- nvinfo : EIATTR_REQNTID
	.align		4
.L_29:
        /*009c*/ 	.byte	0x04, 0x10
        /*009e*/ 	.short	(.L_31 - .L_30)
.L_30:
        /*00a0*/ 	.word	0x00000080
        /*00a4*/ 	.word	0x00000001
        /*00a8*/ 	.word	0x00000001


	//----- nvinfo : EIATTR_CBANK_PARAM_SIZE
	.align		4
.L_31:
        /*00ac*/ 	.byte	0x03, 0x19
        /*00ae*/ 	.short	0x0038


	//----- nvinfo : EIATTR_PARAM_CBANK
	.align		4
        /*00b0*/ 	.byte	0x04, 0x0a
        /*00b2*/ 	.short	(.L_33 - .L_32)
	.align		4
.L_32:
        /*00b4*/ 	.word	index@(.nv.constant0.triton_poi_fused__native_batch_norm_legit_no_training_add_div_hardtanh_mul_57)
        /*00b8*/ 	.short	0x0210
        /*00ba*/ 	.short	0x0038


	//----- nvinfo : EIATTR_SW_WAR
	.align		4
.L_33:
        /*00bc*/ 	.byte	0x04, 0x36
        /*00be*/ 	.short	(.L_35 - .L_34)
.L_34:
        /*00c0*/ 	.word	0x00000008
.L_35:


//--------------------- .nv.callgraph             --------------------------
	.section	.nv.callgraph,"",@"SHT_CUDA_CALLGRAPH"
	.align	4
	.sectionentsize	8
	.align		4
        /*0000*/ 	.word	0x00000000
	.align		4
        /*0004*/ 	.word	0xffffffff
	.align		4
        /*0008*/ 	.word	0x00000000
	.align		4
        /*000c*/ 	.word	0xfffffffe
	.align		4
        /*0010*/ 	.word	0x00000000
	.align		4
        /*0014*/ 	.word	0xfffffffd
	.align		4
        /*0018*/ 	.word	0x00000000
	.align		4
        /*001c*/ 	.word	0xfffffffc


//--------------------- .nv.constant4             --------------------------
	.section	.nv.constant4,"a",@progbits
	.align	8
	.align		8
.nv.constant4:
        /*0000*/ 	.dword	_$_str
	.align		8
        /*0008*/ 	.dword	_$_str_$_2


//--------------------- .text.triton_poi_fused__native_batch_norm_legit_no_training_add_div_hardtanh_mul_57 --------------------------
	.section	.text.triton_poi_fused__native_batch_norm_legit_no_training_add_div_hardtanh_mul_57,"ax",@progbits
	.sectionflags	@"SHF_BARRIERS=1"
	.align	128
        .global         triton_poi_fused__native_batch_norm_legit_no_training_add_div_hardtanh_mul_57
        .type           triton_poi_fused__native_batch_norm_legit_no_training_add_div_hardtanh_mul_57,@function
        .size           triton_poi_fused__native_batch_norm_legit_no_training_add_div_hardtanh_mul_57,(.L_x_1 - triton_poi_fused__native_batch_norm_legit_no_training_add_div_hardtanh_mul_57)
        .other          triton_poi_fused__native_batch_norm_legit_no_training_add_div_hardtanh_mul_57,@"STO_CUDA_ENTRY STV_DEFAULT"
triton_poi_fused__native_batch_norm_legit_no_training_add_div_hardtanh_mul_57:
.text.triton_poi_fused__native_batch_norm_legit_no_training_add_div_hardtanh_mul_57:
[----:B------:R-:W0:Y:S01]  /*0000*/  LDC R1, c[0x0][0x28] ;  /* 0x00000a00ff017b82 */ /* 0x000e220000000800 */
[----:B------:R-:W1:Y:S07]  /*0010*/  S2R R2, SR_CTAID.X ;  /* 0x0000000000027919 */ /* 0x000e6e0000002500 */
[----:B------:R-:W2:Y:S01]  /*0020*/  LDC.64 R10, c[0x0][0x220] ;  /* 0x00008800ff0a7b82 */ /* 0x000ea20000000a00 */
[----:B------:R-:W-:Y:S02]  /*0030*/  CS2R R4, SRZ ;  /* 0x0000000000047805 */ /* 0x000fe4000001ff00 */
[----:B------:R-:W-:Y:S01]  /*0040*/  CS2R R6, SRZ ;  /* 0x0000000000067805 */ /* 0x000fe2000001ff00 */
[----:B------:R-:W3:Y:S01]  /*0050*/  S2R R0, SR_TID.X ;  /* 0x0000000000007919 */ /* 0x000ee20000002100 */
[----:B------:R-:W-:Y:S01]  /*0060*/  ULDC.64 UR6, c[0x0][0x208] ;  /* 0x0000820000067ab9 */ /* 0x000fe20000000a00 */
[----:B------:R-:W4:Y:S02]  /*0070*/  S2R R20, SR_CTAID.Y ;  /* 0x0000000000147919 */ /* 0x000f240000002600 */
[----:B------:R-:W5:Y:S08]  /*0080*/  LDC.64 R22, c[0x0][0x210] ;  /* 0x00008400ff167b82 */ /* 0x000f700000000a00 */
[----:B------:R-:W5:Y:S01]  /*0090*/  LDC.64 R26, c[0x0][0x218] ;  /* 0x00008600ff1a7b82 */ /* 0x000f620000000a00 */
[----:B-1----:R-:W-:-:S02]  /*00a0*/  IMAD.SHL.U32 R2, R2, 0x40, RZ ;  /* 0x0000004002027824 */ /* 0x002fc400078e00ff */
[----:B---3--:R-:W-:-:S05]  /*00b0*/  IMAD.SHL.U32 R3, R0, 0x4, RZ ;  /* 0x0000000400037824 */ /* 0x008fca00078e00ff */
[----:B------:R-:W-:-:S04]  /*00c0*/  LOP3.LUT R21, R2, 0x3c, R3, 0xf8, !PT ;  /* 0x0000003c02157812 */ /* 0x000fc800078ef803 */
[C---:B------:R-:W-:Y:S01]  /*00d0*/  ISETP.GE.AND P0, PT, R21.reuse, 0x1e0, PT ;  /* 0x000001e01500780c */ /* 0x040fe20003f06270 */
[----:B--2---:R-:W-:-:S12]  /*00e0*/  IMAD.WIDE R10, R21, 0x4, R10 ;  /* 0x00000004150a7825 */ /* 0x004fd800078e020a */
[----:B------:R1:W2:Y:S01]  /*00f0*/  @!P0 LDG.E.EL.128 R4, desc[UR6][R10.64] ;  /* 0x000000060a048981 */ /* 0x0002a2000c2e1d00 */
[----:B------:R-:W-:Y:S01]  /*0100*/  SHF.R.U32.HI R9, RZ, 0x4, R0 ;  /* 0x00000004ff097819 */ /* 0x000fe20000011600 */
[----:B----4-:R-:W-:Y:S01]  /*0110*/  IMAD.SHL.U32 R20, R20, 0x10, RZ ;  /* 0x0000001014147824 */ /* 0x010fe200078e00ff */
[----:B------:R-:W-:Y:S02]  /*0120*/  CS2R R14, SRZ ;  /* 0x00000000000e7805 */ /* 0x000fe4000001ff00 */
[----:B------:R-:W-:Y:S02]  /*0130*/  CS2R R18, SRZ ;  /* 0x0000000000127805 */ /* 0x000fe4000001ff00 */
[----:B------:R-:W-:Y:S01]  /*0140*/  SGXT.U32 R9, R9, 0x3 ;  /* 0x000000030909781a */ /* 0x000fe20000000000 */
[----:B0----5:R-:W-:-:S03]  /*0150*/  IMAD.WIDE R26, R21, 0x4, R26 ;  /* 0x00000004151a7825 */ /* 0x021fc600078e021a */
[----:B------:R-:W-:Y:S02]  /*0160*/  LOP3.LUT R12, R20, R9, RZ, 0xfc, !PT ;  /* 0x00000009140c7212 */ /* 0x000fe400078efcff */
[----:B-1----:R-:W-:Y:S02]  /*0170*/  CS2R R10, SRZ ;  /* 0x00000000000a7805 */ /* 0x002fe4000001ff00 */
[----:B------:R-:W-:Y:S02]  /*0180*/  LOP3.LUT R8, R20, 0x8, R9, 0xfe, !PT ;  /* 0x0000000814087812 */ /* 0x000fe400078efe09 */
[C---:B------:R-:W-:Y:S01]  /*0190*/  ISETP.LT.AND P1, PT, R12.reuse, 0x10, !P0 ;  /* 0x000000100c00780c */ /* 0x040fe20004721270 */
[----:B------:R-:W-:Y:S01]  /*01a0*/  IMAD R25, R12, 0x1e0, R21 ;  /* 0x000001e00c197824 */ /* 0x000fe200078e0215 */
[----:B------:R-:W-:Y:S02]  /*01b0*/  ISETP.LT.AND P2, PT, R8, 0x10, !P0 ;  /* 0x000000100800780c */ /* 0x000fe40004741270 */
[----:B------:R-:W-:-:S02]  /*01c0*/  CS2R R8, SRZ ;  /* 0x0000000000087805 */ /* 0x000fc4000001ff00 */
[----:B------:R-:W-:Y:S01]  /*01d0*/  CS2R R12, SRZ ;  /* 0x00000000000c7805 */ /* 0x000fe2000001ff00 */
[C---:B------:R-:W-:Y:S02]  /*01e0*/  VIADD R17, R25.reuse, 0xf00 ;  /* 0x00000f0019117836 */ /* 0x040fe40000000000 */
[----:B------:R-:W-:-:S03]  /*01f0*/  IMAD.WIDE R24, R25, 0x4, R22 ;  /* 0x0000000419187825 */ /* 0x000fc600078e0216 */
[----:B------:R0:W3:Y:S01]  /*0200*/  @!P0 LDG.E.EL.128 R12, desc[UR6][R26.64] ;  /* 0x000000061a0c8981 */ /* 0x0000e2000c2e1d00 */
[----:B------:R-:W-:Y:S01]  /*0210*/  IMAD.WIDE R22, R17, 0x4, R22 ;  /* 0x0000000411167825 */ /* 0x000fe200078e0216 */
[----:B------:R-:W-:Y:S02]  /*0220*/  CS2R R16, SRZ ;  /* 0x0000000000107805 */ /* 0x000fe4000001ff00 */
[----:B------:R1:W3:Y:S04]  /*0230*/  @P1 LDG.E.EL.128 R8, desc[UR6][R24.64] ;  /* 0x0000000618081981 */ /* 0x0002e8000c2e1d00 */
[----:B------:R3:W4:Y:S01]  /*0240*/  @P2 LDG.E.EL.128 R16, desc[UR6][R22.64] ;  /* 0x0000000616102981 */ /* 0x000722000c2e1d00 */
[----:B0-----:R-:W0:Y:S01]  /*0250*/  LDC.64 R26, c[0x0][0x228] ;  /* 0x00008a00ff1a7b82 */ /* 0x001e220000000a00 */
[----:B--2---:R-:W-:-:S06]  /*0260*/  FADD R28, R4, 9.9999997473787516356e-06 ;  /* 0x3727c5ac041c7421 */ /* 0x004fcc0000000000 */
[----:B------:R-:W2:Y:S01]  /*0270*/  MUFU.SQRT R28, R28 ;  /* 0x0000001c001c7308 */ /* 0x000ea20000002000 */
[----:B------:R-:W-:Y:S01]  /*0280*/  FADD R6, R6, 9.9999997473787516356e-06 ;  /* 0x3727c5ac06067421 */ /* 0x000fe20000000000 */
[----:B------:R-:W-:Y:S01]  /*0290*/  FADD R7, R7, 9.9999997473787516356e-06 ;  /* 0x3727c5ac07077421 */ /* 0x000fe20000000000 */
[----:B------:R-:W-:-:S05]  /*02a0*/  FADD R5, R5, 9.9999997473787516356e-06 ;  /* 0x3727c5ac05057421 */ /* 0x000fca0000000000 */
[----:B-1----:R-:W1:Y:S01]  /*02b0*/  MUFU.SQRT R24, R6 ;  /* 0x0000000600187308 */ /* 0x002e620000002000 */
[----:B--2---:R-:W-:-:S07]  /*02c0*/  FSETP.GT.AND P6, PT, R28, 8.50705917302346158658e+37, PT ;  /* 0x7e8000001c00780b */ /* 0x004fce0003fc4000 */
[----:B------:R2:W5:Y:S01]  /*02d0*/  MUFU.SQRT R29, R5 ;  /* 0x00000005001d7308 */ /* 0x0005620000002000 */
[----:B------:R-:W-:-:S07]  /*02e0*/  FSETP.GEU.AND P1, PT, R28, 1.175494350822287508e-38, PT ;  /* 0x008000001c00780b */ /* 0x000fce0003f2e000 */
[----:B------:R-:W0:Y:S01]  /*02f0*/  MUFU.SQRT R7, R7 ;  /* 0x0000000700077308 */ /* 0x000e220000002000 */
[----:B------:R-:W-:Y:S01]  /*0300*/  IMAD.MOV.U32 R4, RZ, RZ, 0x3e800000 ;  /* 0x3e800000ff047424 */ /* 0x000fe200078e00ff */
[----:B-1----:R-:W-:Y:S01]  /*0310*/  FSETP.GT.AND P4, PT, R24, 8.50705917302346158658e+37, PT ;  /* 0x7e8000001800780b */ /* 0x002fe20003f84000 */
[----:B------:R-:W-:-:S03]  /*0320*/  @P6 FMUL R28, R28, 0.25 ;  /* 0x3e8000001c1c6820 */ /* 0x000fc60000400000 */
[----:B--2---:R-:W-:Y:S02]  /*0330*/  FSEL R5, R4, 1, P6 ;  /* 0x3f80000004057808 */ /* 0x004fe40003000000 */
[----:B-----5:R-:W-:Y:S01]  /*0340*/  FSETP.GT.AND P2, PT, R29, 8.50705917302346158658e+37, PT ;  /* 0x7e8000001d00780b */ /* 0x020fe20003f44000 */
[----:B------:R-:W-:Y:S01]  /*0350*/  @!P1 FMUL R28, R28, 16777216 ;  /* 0x4b8000001c1c9820 */ /* 0x000fe20000400000 */
[C---:B------:R-:W-:Y:S01]  /*0360*/  FSETP.GEU.AND P5, PT, R24.reuse, 1.175494350822287508e-38, PT ;  /* 0x008000001800780b */ /* 0x040fe20003fae000 */
[----:B------:R-:W-:Y:S01]  /*0370*/  @!P1 FMUL R5, R5, 16777216 ;  /* 0x4b80000005059820 */ /* 0x000fe20000400000 */
[----:B0-----:R-:W-:Y:S02]  /*0380*/  FSETP.GT.AND P6, PT, R7, 8.50705917302346158658e+37, PT ;  /* 0x7e8000000700780b */ /* 0x001fe40003fc4000 */
[----:B------:R-:W-:Y:S02]  /*0390*/  FSETP.GEU.AND P3, PT, R29, 1.175494350822287508e-38, PT ;  /* 0x008000001d00780b */ /* 0x000fe40003f6e000 */
[----:B------:R-:W-:Y:S01]  /*03a0*/  FSETP.GEU.AND P1, PT, R7, 1.175494350822287508e-38, PT ;  /* 0x008000000700780b */ /* 0x000fe20003f2e000 */
[C---:B---3--:R-:W-:Y:S01]  /*03b0*/  FADD R22, -R15.reuse, R11 ;  /* 0x0000000b0f167221 */ /* 0x048fe20000000100 */
[----:B----4-:R-:W-:Y:S01]  /*03c0*/  FADD R19, -R15, R19 ;  /* 0x000000130f137221 */ /* 0x010fe20000000100 */
[----:B------:R-:W-:Y:S01]  /*03d0*/  @P4 FMUL R24, R24, 0.25 ;  /* 0x3e80000018184820 */ /* 0x000fe20000400000 */
[----:B------:R-:W-:Y:S01]  /*03e0*/  FADD R15, -R14, R10 ;  /* 0x0000000a0e0f7221 */ /* 0x000fe20000000100 */
[----:B------:R-:W-:Y:S01]  /*03f0*/  @P2 FMUL R29, R29, 0.25 ;  /* 0x3e8000001d1d2820 */ /* 0x000fe20000400000 */
[----:B------:R-:W0:Y:S01]  /*0400*/  LDC.64 R10, c[0x0][0x230] ;  /* 0x00008c00ff0a7b82 */ /* 0x000e220000000a00 */
[----:B------:R-:W-:-:S02]  /*0410*/  @!P5 FMUL R24, R24, 16777216 ;  /* 0x4b8000001818d820 */ /* 0x000fc40000400000 */
[----:B------:R-:W-:Y:S02]  /*0420*/  @P6 FMUL R7, R7, 0.25 ;  /* 0x3e80000007076820 */ /* 0x000fe40000400000 */
[----:B------:R-:W-:Y:S02]  /*0430*/  @!P3 FMUL R29, R29, 16777216 ;  /* 0x4b8000001d1db820 */ /* 0x000fe40000400000 */
[----:B------:R-:W-:Y:S01]  /*0440*/  @!P1 FMUL R7, R7, 16777216 ;  /* 0x4b80000007079820 */ /* 0x000fe20000400000 */
[----:B------:R-:W1:Y:S01]  /*0450*/  MUFU.RCP R6, R28 ;  /* 0x0000001c00067308 */ /* 0x000e620000001000 */
[----:B------:R-:W-:Y:S01]  /*0460*/  FADD R18, -R14, R18 ;  /* 0x000000120e127221 */ /* 0x000fe20000000100 */
[C---:B------:R-:W-:Y:S01]  /*0470*/  FADD R14, -R13.reuse, R9 ;  /* 0x000000090d0e7221 */ /* 0x040fe20000000100 */
[----:B------:R-:W-:Y:S01]  /*0480*/  FADD R17, -R13, R17 ;  /* 0x000000110d117221 */ /* 0x000fe20000000100 */
[----:B------:R-:W-:-:S04]  /*0490*/  FADD R13, -R12, R8 ;  /* 0x000000080c0d7221 */ /* 0x000fc80000000100 */
[----:B------:R2:W3:Y:S01]  /*04a0*/  MUFU.RCP R23, R29 ;  /* 0x0000001d00177308 */ /* 0x0004e20000001000 */
[C---:B------:R-:W-:Y:S02]  /*04b0*/  FSEL R8, R4.reuse, 1, P2 ;  /* 0x3f80000004087808 */ /* 0x040fe40001000000 */
[----:B------:R-:W-:-:S05]  /*04c0*/  FSEL R9, R4, 1, P4 ;  /* 0x3f80000004097808 */ /* 0x000fca0002000000 */
[----:B------:R-:W4:Y:S01]  /*04d0*/  MUFU.RCP R24, R24 ;  /* 0x0000001800187308 */ /* 0x000f220000001000 */
[----:B------:R-:W-:-:S07]  /*04e0*/  FSEL R4, R4, 1, P6 ;  /* 0x3f80000004047808 */ /* 0x000fce0003000000 */
[----:B------:R5:W0:Y:S01]  /*04f0*/  MUFU.RCP R25, R7 ;  /* 0x0000000700197308 */ /* 0x000a220000001000 */
[----:B------:R-:W-:Y:S01]  /*0500*/  @!P3 FMUL R8, R8, 16777216 ;  /* 0x4b8000000808b820 */ /* 0x000fe20000400000 */
[----:B------:R-:W-:Y:S01]  /*0510*/  @!P5 FMUL R9, R9, 16777216 ;  /* 0x4b8000000909d820 */ /* 0x000fe20000400000 */
[----:B------:R-:W-:Y:S01]  /*0520*/  @!P1 FMUL R4, R4, 16777216 ;  /* 0x4b80000004049820 */ /* 0x000fe20000400000 */
[----:B------:R-:W-:Y:S01]  /*0530*/  FADD R16, -R12, R16 ;  /* 0x000000100c107221 */ /* 0x000fe20000000100 */
[----:B--2---:R-:W-:-:S04]  /*0540*/  IMAD.WIDE R28, R21, 0x4, R26 ;  /* 0x00000004151c7825 */ /* 0x004fc800078e021a */
[----:B-1----:R-:W-:Y:S01]  /*0550*/  FMUL R12, R6, R5 ;  /* 0x00000005060c7220 */ /* 0x002fe20000400000 */
[----:B---3--:R-:W-:Y:S01]  /*0560*/  FMUL R23, R23, R8 ;  /* 0x0000000817177220 */ /* 0x008fe20000400000 */
[----:B----4-:R-:W-:Y:S01]  /*0570*/  FMUL R24, R24, R9 ;  /* 0x0000000918187220 */ /* 0x010fe20000400000 */
[----:B0-----:R-:W-:Y:S01]  /*0580*/  IMAD.WIDE R26, R21, 0x4, R10 ;  /* 0x00000004151a7825 */ /* 0x001fe200078e020a */
[----:B-----5:R-:W-:Y:S02]  /*0590*/  CS2R R6, SRZ ;  /* 0x0000000000067805 */ /* 0x020fe4000001ff00 */
[----:B------:R-:W-:Y:S02]  /*05a0*/  CS2R R8, SRZ ;  /* 0x0000000000087805 */ /* 0x000fe4000001ff00 */
[----:B------:R-:W-:Y:S01]  /*05b0*/  CS2R R10, SRZ ;  /* 0x00000000000a7805 */ /* 0x000fe2000001ff00 */
[----:B------:R-:W-:Y:S01]  /*05c0*/  FMUL R25, R25, R4 ;  /* 0x0000000419197220 */ /* 0x000fe20000400000 */
[----:B------:R-:W-:-:S04]  /*05d0*/  CS2R R4, SRZ ;  /* 0x0000000000047805 */ /* 0x000fc8000001ff00 */
[----:B------:R0:W2:Y:S04]  /*05e0*/  @!P0 LDG.E.EL.128 R8, desc[UR6][R26.64] ;  /* 0x000000061a088981 */ /* 0x0000a8000c2e1d00 */
[----:B------:R1:W2:Y:S01]  /*05f0*/  @!P0 LDG.E.EL.128 R4, desc[UR6][R28.64] ;  /* 0x000000061c048981 */ /* 0x0002a2000c2e1d00 */
[----:B------:R-:W3:Y:S01]  /*0600*/  S2R R21, SR_TID.X ;  /* 0x0000000000157919 */ /* 0x000ee20000002100 */
[----:B------:R-:W4:Y:S01]  /*0610*/  S2UR UR5, SR_CgaCtaId ;  /* 0x00000000000579c3 */ /* 0x000f220000008800 */
[C---:B0-----:R-:W-:Y:S01]  /*0620*/  FMUL R27, R12.reuse, R13 ;  /* 0x0000000d0c1b7220 */ /* 0x041fe20000400000 */
[----:B------:R-:W-:Y:S01]  /*0630*/  FMUL R13, R12, R16 ;  /* 0x000000100c0d7220 */ /* 0x000fe20000400000 */
[C---:B------:R-:W-:Y:S01]  /*0640*/  FMUL R14, R23.reuse, R14 ;  /* 0x0000000e170e7220 */ /* 0x040fe20000400000 */
[----:B-1----:R-:W-:Y:S01]  /*0650*/  FMUL R28, R23, R17 ;  /* 0x00000011171c7220 */ /* 0x002fe20000400000 */
[----:B------:R-:W-:Y:S01]  /*0660*/  UMOV UR4, 0x400 ;  /* 0x0000040000047882 */ /* 0x000fe20000000000 */
[----:B------:R-:W-:Y:S01]  /*0670*/  FMUL R15, R24, R15 ;  /* 0x0000000f180f7220 */ /* 0x000fe20000400000 */
[----:B------:R-:W-:Y:S01]  /*0680*/  FMUL R22, R25, R22 ;  /* 0x0000001619167220 */ /* 0x000fe20000400000 */
[----:B----4-:R-:W-:Y:S01]  /*0690*/  UPRMT UR4, UR5, 0x654, UR4 ;  /* 0x0000065405047896 */ /* 0x010fe20008000004 */
[----:B---3--:R-:W-:Y:S01]  /*06a0*/  IMAD.SHL.U32 R16, R21, 0x40, RZ ;  /* 0x0000004015107824 */ /* 0x008fe200078e00ff */
[----:B------:R-:W-:-:S04]  /*06b0*/  SHF.R.U32.HI R23, RZ, 0x4, R21 ;  /* 0x00000004ff177819 */ /* 0x000fc80000011615 */
[----:B------:R-:W-:Y:S02]  /*06c0*/  SGXT.U32 R23, R23, 0x3 ;  /* 0x000000031717781a */ /* 0x000fe40000000000 */
[----:B------:R-:W-:-:S04]  /*06d0*/  LOP3.LUT R16, R16, 0x3c0, RZ, 0xc0, !PT ;  /* 0x000003c010107812 */ /* 0x000fc800078ec0ff */
[C---:B------:R-:W-:Y:S01]  /*06e0*/  LOP3.LUT R23, R16.reuse, R23, RZ, 0xfc, !PT ;  /* 0x0000001710177212 */ /* 0x040fe200078efcff */
[----:B------:R-:W-:-:S05]  /*06f0*/  VIADD R16, R16, UR4 ;  /* 0x0000000410107c36 */ /* 0x000fca0008000000 */
[----:B------:R-:W-:Y:S01]  /*0700*/  LEA R16, R23, R16, 0x2 ;  /* 0x0000001017107211 */ /* 0x000fe200078e10ff */
[----:B------:R-:W-:Y:S01]  /*0710*/  FMUL R23, R24, R18 ;  /* 0x0000001218177220 */ /* 0x000fe20000400000 */
[----:B------:R-:W-:Y:S01]  /*0720*/  FMUL R18, R25, R19 ;  /* 0x0000001319127220 */ /* 0x000fe20000400000 */
[----:B------:R-:W-:Y:S02]  /*0730*/  SHF.R.U32.HI R0, RZ, 0x2, R0 ;  /* 0x00000002ff007819 */ /* 0x000fe40000011600 */
[----:B------:R-:W-:Y:S02]  /*0740*/  LOP3.LUT R20, R20, 0xc, R3, 0xf8, !PT ;  /* 0x0000000c14147812 */ /* 0x000fe400078ef803 */
[----:B------:R-:W-:Y:S02]  /*0750*/  SGXT.U32 R3, R0, 0x5 ;  /* 0x000000050003781a */ /* 0x000fe40000000000 */
[----:B------:R-:W-:Y:S02]  /*0760*/  SHF.R.U32.HI R0, RZ, 0x2, R20 ;  /* 0x00000002ff007819 */ /* 0x000fe40000011614 */
[----:B------:R-:W-:Y:S01]  /*0770*/  LOP3.LUT R3, R3, R2, RZ, 0xfc, !PT ;  /* 0x0000000203037212 */ /* 0x000fe200078efcff */
[----:B--2---:R-:W-:-:S04]  /*0780*/  FFMA R12, R27, R4, R8 ;  /* 0x000000041b0c7223 */ /* 0x004fc80000000008 */
[----:B------:R-:W-:-:S05]  /*0790*/  FADD R17, R12, 3 ;  /* 0x404000000c117421 */ /* 0x000fca0000000000 */
[----:B------:R-:W-:-:S04]  /*07a0*/  FSETP.GTU.AND P0, PT, R17, RZ, PT ;  /* 0x000000ff1100720b */ /* 0x000fc80003f0c000 */
[----:B------:R-:W-:Y:S01]  /*07b0*/  FSEL R17, R17, RZ, P0 ;  /* 0x000000ff11117208 */ /* 0x000fe20000000000 */
[----:B------:R-:W-:-:S03]  /*07c0*/  FFMA R14, R14, R5, R9 ;  /* 0x000000050e0e7223 */ /* 0x000fc60000000009 */
[----:B------:R-:W-:Y:S01]  /*07d0*/  FSETP.GEU.AND P1, PT, R17, 6, PT ;  /* 0x40c000001100780b */ /* 0x000fe20003f2e000 */
[----:B------:R-:W-:Y:S01]  /*07e0*/  FFMA R13, R13, R4, R8 ;  /* 0x000000040d0d7223 */ /* 0x000fe20000000008 */
[-CC-:B------:R-:W-:Y:S01]  /*07f0*/  FFMA R4, R23, R6.reuse, R10.reuse ;  /* 0x0000000617047223 */ /* 0x180fe2000000000a */
[----:B------:R-:W-:Y:S01]  /*0800*/  FFMA R15, R15, R6, R10 ;  /* 0x000000060f0f7223 */ /* 0x000fe2000000000a */
[----:B------:R-:W-:Y:S01]  /*0810*/  FADD R6, R14, 3 ;  /* 0x404000000e067421 */ /* 0x000fe20000000000 */
[----:B------:R-:W-:Y:S01]  /*0820*/  FFMA R28, R28, R5, R9 ;  /* 0x000000051c1c7223 */ /* 0x000fe20000000009 */
[-CC-:B------:R-:W-:Y:S01]  /*0830*/  FFMA R5, R18, R7.reuse, R11.reuse ;  /* 0x0000000712057223 */ /* 0x180fe2000000000b */
[----:B------:R-:W-:Y:S01]  /*0840*/  FFMA R22, R22, R7, R11 ;  /* 0x0000000716167223 */ /* 0x000fe2000000000b */
[----:B------:R-:W-:Y:S01]  /*0850*/  FADD R7, R15, 3 ;  /* 0x404000000f077421 */ /* 0x000fe20000000000 */
[C---:B------:R-:W-:Y:S02]  /*0860*/  FSETP.NAN.AND P0, PT, R17.reuse, R17, PT ;  /* 0x000000111100720b */ /* 0x040fe40003f08000 */
[----:B------:R-:W-:Y:S01]  /*0870*/  FSETP.GTU.AND P3, PT, R6, RZ, PT ;  /* 0x000000ff0600720b */ /* 0x000fe20003f6c000 */
[----:B------:R-:W-:Y:S01]  /*0880*/  FADD R8, R22, 3 ;  /* 0x4040000016087421 */ /* 0x000fe20000000000 */
[----:B------:R-:W-:Y:S01]  /*0890*/  @P1 FSEL R17, R17, 6, P0 ;  /* 0x40c0000011111808 */ /* 0x000fe20000000000 */
[----:B------:R-:W-:Y:S01]  /*08a0*/  FADD R9, R13, 3 ;  /* 0x404000000d097421 */ /* 0x000fe20000000000 */
[----:B------:R-:W-:-:S02]  /*08b0*/  FSETP.GTU.AND P2, PT, R7, RZ, PT ;  /* 0x000000ff0700720b */ /* 0x000fc40003f4c000 */
[----:B------:R-:W-:Y:S01]  /*08c0*/  FSEL R19, R6, RZ, P3 ;  /* 0x000000ff06137208 */ /* 0x000fe20001800000 */
[----:B------:R-:W-:Y:S01]  /*08d0*/  FADD R11, R4, 3 ;  /* 0x40400000040b7421 */ /* 0x000fe20000000000 */
[----:B------:R-:W-:Y:S01]  /*08e0*/  FSEL R6, R7, RZ, P2 ;  /* 0x000000ff07067208 */ /* 0x000fe20001000000 */
[----:B------:R-:W-:Y:S01]  /*08f0*/  FMUL R12, R12, R17 ;  /* 0x000000110c0c7220 */ /* 0x000fe20000400000 */
[----:B------:R-:W-:Y:S01]  /*0900*/  FADD R10, R28, 3 ;  /* 0x404000001c0a7421 */ /* 0x000fe20000000000 */
[----:B------:R-:W-:Y:S01]  /*0910*/  FSETP.GTU.AND P0, PT, R8, RZ, PT ;  /* 0x000000ff0800720b */ /* 0x000fe20003f0c000 */
[----:B------:R-:W-:Y:S01]  /*0920*/  FADD R17, R5, 3 ;  /* 0x4040000005117421 */ /* 0x000fe20000000000 */
[----:B------:R-:W-:Y:S02]  /*0930*/  FSETP.GEU.AND P3, PT, R19, 6, PT ;  /* 0x40c000001300780b */ /* 0x000fe40003f6e000 */
[----:B------:R-:W-:Y:S02]  /*0940*/  FSETP.GTU.AND P1, PT, R9, RZ, PT ;  /* 0x000000ff0900720b */ /* 0x000fe40003f2c000 */
[----:B------:R-:W-:-:S02]  /*0950*/  FSETP.GEU.AND P4, PT, R6, 6, PT ;  /* 0x40c000000600780b */ /* 0x000fc40003f8e000 */
[----:B------:R-:W-:Y:S02]  /*0960*/  FSETP.GTU.AND P5, PT, R11, RZ, PT ;  /* 0x000000ff0b00720b */ /* 0x000fe40003fac000 */
[----:B------:R-:W-:Y:S02]  /*0970*/  FSEL R7, R8, RZ, P0 ;  /* 0x000000ff08077208 */ /* 0x000fe40000000000 */
[----:B------:R-:W-:Y:S02]  /*0980*/  FSETP.GTU.AND P6, PT, R10, RZ, PT ;  /* 0x000000ff0a00720b */ /* 0x000fe40003fcc000 */
[----:B------:R-:W-:Y:S02]  /*0990*/  FSEL R8, R9, RZ, P1 ;  /* 0x000000ff09087208 */ /* 0x000fe40000800000 */
[----:B------:R-:W-:Y:S02]  /*09a0*/  FSETP.GTU.AND P2, PT, R17, RZ, PT ;  /* 0x000000ff1100720b */ /* 0x000fe40003f4c000 */
[----:B------:R-:W-:-:S02]  /*09b0*/  FSEL R11, R11, RZ, P5 ;  /* 0x000000ff0b0b7208 */ /* 0x000fc40002800000 */
[----:B------:R-:W-:Y:S02]  /*09c0*/  FSEL R9, R10, RZ, P6 ;  /* 0x000000ff0a097208 */ /* 0x000fe40003000000 */
[----:B------:R-:W-:Y:S02]  /*09d0*/  FSETP.NAN.AND P5, PT, R19, R19, PT ;  /* 0x000000131300720b */ /* 0x000fe40003fa8000 */
[----:B------:R-:W-:Y:S02]  /*09e0*/  FSETP.GEU.AND P1, PT, R8, 6, PT ;  /* 0x40c000000800780b */ /* 0x000fe40003f2e000 */
[----:B------:R-:W-:Y:S02]  /*09f0*/  FSEL R10, R17, RZ, P2 ;  /* 0x000000ff110a7208 */ /* 0x000fe40001000000 */
[----:B------:R-:W-:Y:S02]  /*0a00*/  FSETP.GEU.AND P0, PT, R7, 6, PT ;  /* 0x40c000000700780b */ /* 0x000fe40003f0e000 */
[----:B------:R-:W-:-:S02]  /*0a10*/  FSETP.NAN.AND P6, PT, R6, R6, PT ;  /* 0x000000060600720b */ /* 0x000fc40003fc8000 */
[----:B------:R-:W-:Y:S02]  /*0a20*/  @P3 FSEL R19, R19, 6, P5 ;  /* 0x40c0000013133808 */ /* 0x000fe40002800000 */
[----:B------:R-:W-:Y:S02]  /*0a30*/  FSETP.GEU.AND P3, PT, R10, 6, PT ;  /* 0x40c000000a00780b */ /* 0x000fe40003f6e000 */
[----:B------:R-:W-:Y:S02]  /*0a40*/  @P4 FSEL R6, R6, 6, P6 ;  /* 0x40c0000006064808 */ /* 0x000fe40003000000 */
[----:B------:R-:W-:Y:S02]  /*0a50*/  FSETP.GEU.AND P2, PT, R9, 6, PT ;  /* 0x40c000000900780b */ /* 0x000fe40003f4e000 */
[----:B------:R-:W-:Y:S02]  /*0a60*/  FSETP.GEU.AND P4, PT, R11, 6, PT ;  /* 0x40c000000b00780b */ /* 0x000fe40003f8e000 */
[----:B------:R-:W-:-:S02]  /*0a70*/  FSETP.NAN.AND P5, PT, R8, R8, PT ;  /* 0x000000080800720b */ /* 0x000fc40003fa8000 */
[C---:B------:R-:W-:Y:S02]  /*0a80*/  FSETP.NAN.AND P6, PT, R7.reuse, R7, PT ;  /* 0x000000070700720b */ /* 0x040fe40003fc8000 */
[----:B------:R-:W-:Y:S02]  /*0a90*/  @P1 FSEL R8, R8, 6, P5 ;  /* 0x40c0000008081808 */ /* 0x000fe40002800000 */
[----:B------:R-:W-:Y:S02]  /*0aa0*/  FSETP.NAN.AND P1, PT, R10, R10, PT ;  /* 0x0000000a0a00720b */ /* 0x000fe40003f28000 */
[----:B------:R-:W-:Y:S02]  /*0ab0*/  @P0 FSEL R7, R7, 6, P6 ;  /* 0x40c0000007070808 */ /* 0x000fe40003000000 */
[----:B------:R-:W-:Y:S02]  /*0ac0*/  FSETP.NAN.AND P6, PT, R9, R9, PT ;  /* 0x000000090900720b */ /* 0x000fe40003fc8000 */
[----:B------:R-:W-:-:S02]  /*0ad0*/  FSETP.NAN.AND P0, PT, R11, R11, PT ;  /* 0x0000000b0b00720b */ /* 0x000fc40003f08000 */
[----:B------:R-:W-:Y:S02]  /*0ae0*/  @P3 FSEL R10, R10, 6, P1 ;  /* 0x40c000000a0a3808 */ /* 0x000fe40000800000 */
[----:B------:R-:W-:Y:S02]  /*0af0*/  @P2 FSEL R9, R9, 6, P6 ;  /* 0x40c0000009092808 */ /* 0x000fe40003000000 */
[----:B------:R-:W-:Y:S01]  /*0b00*/  @P4 FSEL R11, R11, 6, P0 ;  /* 0x40c000000b0b4808 */ /* 0x000fe20000000000 */
[----:B------:R-:W-:Y:S01]  /*0b10*/  FMUL R8, R13, R8 ;  /* 0x000000080d087220 */ /* 0x000fe20000400000 */
[----:B------:R-:W-:Y:S01]  /*0b20*/  FMUL R5, R5, R10 ;  /* 0x0000000a05057220 */ /* 0x000fe20000400000 */
[----:B------:R-:W-:Y:S01]  /*0b30*/  FMUL R13, R12, 0.16666667163372039795 ;  /* 0x3e2aaaab0c0d7820 */ /* 0x000fe20000400000 */
[C---:B------:R-:W-:Y:S01]  /*0b40*/  IMAD.SHL.U32 R10, R21.reuse, 0x4, RZ ;  /* 0x00000004150a7824 */ /* 0x040fe200078e00ff */
[----:B------:R-:W-:Y:S01]  /*0b50*/  LOP3.LUT R21, R21, 0x7c, RZ, 0xc0, !PT ;  /* 0x0000007c15157812 */ /* 0x000fe200078ec0ff */
[----:B------:R-:W-:Y:S01]  /*0b60*/  FMUL R14, R14, R19 ;  /* 0x000000130e0e7220 */ /* 0x000fe20000400000 */
[----:B------:R-:W-:Y:S01]  /*0b70*/  FMUL R6, R15, R6 ;  /* 0x000000060f067220 */ /* 0x000fe20000400000 */
[----:B------:R-:W-:Y:S01]  /*0b80*/  FMUL R7, R22, R7 ;  /* 0x0000000716077220 */ /* 0x000fe20000400000 */
[----:B------:R-:W-:Y:S01]  /*0b90*/  FMUL R9, R28, R9 ;  /* 0x000000091c097220 */ /* 0x000fe20000400000 */
[----:B------:R-:W-:Y:S01]  /*0ba0*/  FMUL R4, R4, R11 ;  /* 0x0000000b04047220 */ /* 0x000fe20000400000 */
[----:B------:R0:W-:Y:S01]  /*0bb0*/  STS [R16], R13 ;  /* 0x0000000d10007388 */ /* 0x0001e20000000800 */
[----:B------:R-:W-:Y:S01]  /*0bc0*/  LEA R23, R21, UR4, 0x2 ;  /* 0x0000000415177c11 */ /* 0x000fe2000f8e10ff */
[----:B------:R-:W-:Y:S01]  /*0bd0*/  FMUL R11, R14, 0.16666667163372039795 ;  /* 0x3e2aaaab0e0b7820 */ /* 0x000fe20000400000 */
[----:B------:R-:W-:Y:S01]  /*0be0*/  FMUL R15, R6, 0.16666667163372039795 ;  /* 0x3e2aaaab060f7820 */ /* 0x000fe20000400000 */
[----:B------:R-:W-:Y:S01]  /*0bf0*/  FMUL R7, R7, 0.16666667163372039795 ;  /* 0x3e2aaaab07077820 */ /* 0x000fe20000400000 */
[----:B------:R-:W-:Y:S01]  /*0c00*/  FMUL R17, R8, 0.16666667163372039795 ;  /* 0x3e2aaaab08117820 */ /* 0x000fe20000400000 */
[----:B------:R-:W-:Y:S01]  /*0c10*/  FMUL R19, R9, 0.16666667163372039795 ;  /* 0x3e2aaaab09137820 */ /* 0x000fe20000400000 */
[----:B------:R-:W-:Y:S01]  /*0c20*/  FMUL R21, R5, 0.16666667163372039795 ;  /* 0x3e2aaaab05157820 */ /* 0x000fe20000400000 */
[----:B0-----:R-:W-:Y:S01]  /*0c30*/  FMUL R13, R4, 0.16666667163372039795 ;  /* 0x3e2aaaab040d7820 */ /* 0x001fe20000400000 */
[----:B------:R0:W-:Y:S01]  /*0c40*/  STS [R16+0x50], R11 ;  /* 0x0000500b10007388 */ /* 0x0001e20000000800 */
[----:B------:R-:W-:Y:S01]  /*0c50*/  LOP3.LUT R10, R10, 0x1fc, RZ, 0xc0, !PT ;  /* 0x000001fc0a0a7812 */ /* 0x000fe200078ec0ff */
[----:B------:R-:W1:Y:S02]  /*0c60*/  LDC.64 R8, c[0x0][0x238] ;  /* 0x00008e00ff087b82 */ /* 0x000e640000000a00 */
[----:B------:R-:W-:Y:S04]  /*0c70*/  STS [R16+0xa0], R15 ;  /* 0x0000a00f10007388 */ /* 0x000fe80000000800 */
[----:B------:R-:W-:Y:S04]  /*0c80*/  STS [R16+0xf0], R7 ;  /* 0x0000f00710007388 */ /* 0x000fe80000000800 */
[----:B------:R-:W-:Y:S04]  /*0c90*/  STS [R16+0x20], R17 ;  /* 0x0000201110007388 */ /* 0x000fe80000000800 */
[----:B------:R-:W-:Y:S04]  /*0ca0*/  STS [R16+0x70], R19 ;  /* 0x0000701310007388 */ /* 0x000fe80000000800 */
[----:B------:R2:W-:Y:S04]  /*0cb0*/  STS [R16+0xc0], R13 ;  /* 0x0000c00d10007388 */ /* 0x0005e80000000800 */
[----:B------:R-:W-:Y:S01]  /*0cc0*/  STS [R16+0x110], R21 ;  /* 0x0001101510007388 */ /* 0x000fe20000000800 */
[----:B------:R-:W-:Y:S01]  /*0cd0*/  IMAD R4, R10, 0x4, R23 ;  /* 0x000000040a047824 */ /* 0x000fe200078e0217 */
[----:B------:R-:W-:Y:S01]  /*0ce0*/  BAR.SYNC.DEFER_BLOCKING 0x0 ;  /* 0x0000000000007b1d */ /* 0x000fe20000010000 */
[----:B------:R-:W-:-:S05]  /*0cf0*/  ISETP.GE.AND P0, PT, R20, 0x10, PT ;  /* 0x000000101400780c */ /* 0x000fca0003f06270 */
[----:B------:R-:W3:Y:S01]  /*0d00*/  LDS.128 R4, [R4] ;  /* 0x0000000004047984 */ /* 0x000ee20000000c00 */
[----:B0-----:R-:W-:Y:S01]  /*0d10*/  IMAD R11, R0, 0x780, RZ ;  /* 0x00000780000b7824 */ /* 0x001fe200078e02ff */
[C---:B------:R-:W-:Y:S02]  /*0d20*/  LOP3.LUT R0, R3.reuse, 0x20, RZ, 0xfc, !PT ;  /* 0x0000002003007812 */ /* 0x040fe400078efcff */
[----:B------:R-:W-:Y:S02]  /*0d30*/  LOP3.LUT R2, R10, 0x200, RZ, 0xfc, !PT ;  /* 0x000002000a027812 */ /* 0x000fe400078efcff */
[C---:B------:R-:W-:Y:S02]  /*0d40*/  ISETP.LT.AND P1, PT, R3.reuse, 0x1e0, !P0 ;  /* 0x000001e00300780c */ /* 0x040fe40004721270 */
[----:B------:R-:W-:Y:S01]  /*0d50*/  ISETP.LT.AND P0, PT, R0, 0x1e0, !P0 ;  /* 0x000001e00000780c */ /* 0x000fe20004701270 */
[----:B------:R-:W-:Y:S01]  /*0d60*/  IMAD R3, R3, 0x4, R11 ;  /* 0x0000000403037824 */ /* 0x000fe200078e020b */
[----:B------:R-:W-:-:S04]  /*0d70*/  LOP3.LUT R2, R2, 0x3f0, RZ, 0xc0, !PT ;  /* 0x000003f002027812 */ /* 0x000fc800078ec0ff */
[----:B--2---:R-:W-:Y:S01]  /*0d80*/  IADD3 R13, R2, UR4, RZ ;  /* 0x00000004020d7c10 */ /* 0x004fe2000fffe0ff */
[----:B-1----:R-:W-:-:S04]  /*0d90*/  IMAD.WIDE R2, R3, 0x4, R8 ;  /* 0x0000000403027825 */ /* 0x002fc800078e0208 */
[----:B------:R-:W-:Y:S01]  /*0da0*/  IMAD R13, R10, 0x4, R13 ;  /* 0x000000040a0d7824 */ /* 0x000fe200078e020d */
[----:B---3--:R0:W-:Y:S02]  /*0db0*/  @P1 STG.E.128 desc[UR6][R2.64], R4 ;  /* 0x0000000402001986 */ /* 0x0081e4000c101d06 */
[----:B0-----:R-:W-:Y:S05]  /*0dc0*/  @!P0 EXIT ;  /* 0x000000000000894d */ /* 0x001fea0003800000 */
[----:B------:R-:W0:Y:S01]  /*0dd0*/  LDS.128 R12, [R13+0x800] ;  /* 0x000800000d0c7984 */ /* 0x000e220000000c00 */
[----:B------:R-:W-:-:S04]  /*0de0*/  IMAD R11, R0, 0x4, R11 ;  /* 0x00000004000b7824 */ /* 0x000fc800078e020b */
[----:B------:R-:W-:-:S05]  /*0df0*/  IMAD.WIDE R8, R11, 0x4, R8 ;  /* 0x000000040b087825 */ /* 0x000fca00078e0208 */
[----:B0-----:R-:W-:Y:S01]  /*0e00*/  STG.E.128 desc[UR6][R8.64], R12 ;  /* 0x0000000c08007986 */ /* 0x001fe2000c101d06 */
[----:B------:R-:W-:Y:S05]  /*0e10*/  EXIT ;  /* 0x000000000000794d */ /* 0x000fea0003800000 */
.L_x_0:
[----:B------:R-:W-:-:S00]  /*0e20*/  BRA `(.L_x_0) ;  /* 0xfffffffc00fc7947 */ /* 0x000fc0000383ffff */
[----:B------:R-:W-:-:S00]  /*0e30*/  NOP ;  /* 0x0000000000007918 */ /* 0x000fc00000000000 */
        /* <DEDUP_REMOVED lines=12> */
.L_x_1:


//--------------------- .nv.global.init           --------------------------
	.section	.nv.global.init,"aw",@progbits
.nv.global.init:
	.type		_$_str,@object
	.size		_$_str,(_$_str_$_2 - _$_str)
_$_str:
        /*0000*/ 	.byte	0x5f, 0x5f, 0x43, 0x55, 0x44, 0x41, 0x5f, 0x46, 0x54, 0x5a, 0x00
	.type		_$_str_$_2,@object
	.size		_$_str_$_2,(.L_1 - _$_str_$_2)
_$_str_$_2:
        /*000b*/ 	.byte	0x5f, 0x5f, 0x43, 0x55, 0x44, 0x41, 0x5f, 0x50, 0x52, 0x45, 0x43, 0x5f, 0x53, 0x51, 0x52, 0x54
        /*001b*/ 	.byte	0x00
.L_1:


//--------------------- .nv.shared.triton_poi_fused__native_batch_norm_legit_no_training_add_div_hardtanh_mul_57 --------------------------
	.section	.nv.shared.triton_poi_fused__native_batch_norm_legit_no_training_add_div_hardtanh_mul_57,"aw",@nobits
	.sectionflags	@""
	.align	16
	.zero		1024


//--------------------- .nv.constant0.triton_poi_fused__native_batch_norm_legit_no_training_add_div_hardtanh_mul_57 --------------------------
	.section	.nv.constant0.triton_poi_fused__native_batch_norm_legit_no_training_add_div_hardtanh_mul_57,"a",@progbits
	.sectionflags	@""
	.align	4
.nv.constant0.triton_poi_fused__native_batch_norm_legit_no_training_add_div_hardtanh_mul_57:
	.zero		584
